	.headerflags	@"EF_CUDA_TEXMODE_UNIFIED EF_CUDA_64BIT_ADDRESS EF_CUDA_ACCELERATORS EF_CUDA_SM90 EF_CUDA_VIRTUAL_SM(EF_CUDA_SM90)"
	.elftype	@"ET_EXEC"


//--------------------- .nv.info                  --------------------------
	.section	.nv.info,"",@"SHT_CUDA_INFO"
	.align	4


	//----- nvinfo : EIATTR_REGCOUNT
	.align		4
        /*0000*/ 	.byte	0x04, 0x2f
        /*0002*/ 	.short	(.L_1 - .L_0)
	.align		4
.L_0:
        /*0004*/ 	.word	index@(triton_poi_fused_convolution_relu_14)
        /*0008*/ 	.word	0x0000000c


	//----- nvinfo : EIATTR_MIN_STACK_SIZE
	.align		4
.L_1:
        /*000c*/ 	.byte	0x04, 0x12
        /*000e*/ 	.short	(.L_3 - .L_2)
	.align		4
.L_2:
        /*0010*/ 	.word	index@(triton_poi_fused_convolution_relu_14)
        /*0014*/ 	.word	0x00000000


	//----- nvinfo : EIATTR_FRAME_SIZE
	.align		4
.L_3:
        /*0018*/ 	.byte	0x04, 0x11
        /*001a*/ 	.short	(.L_5 - .L_4)
	.align		4
.L_4:
        /*001c*/ 	.word	index@(triton_poi_fused_convolution_relu_14)
        /*0020*/ 	.word	0x00000000


	//----- nvinfo : EIATTR_MIN_STACK_SIZE
	.align		4
.L_5:
        /*0024*/ 	.byte	0x04, 0x12
        /*0026*/ 	.short	(.L_7 - .L_6)
	.align		4
.L_6:
        /*0028*/ 	.word	index@(triton_poi_fused_convolution_relu_14)
        /*002c*/ 	.word	0x00000000
.L_7:


//--------------------- .nv.info.triton_poi_fused_convolution_relu_14 --------------------------
	.section	.nv.info.triton_poi_fused_convolution_relu_14,"",@"SHT_CUDA_INFO"
	.sectionflags	@""
	.align	4


	//----- nvinfo : EIATTR_CUDA_API_VERSION
	.align		4
        /*0000*/ 	.byte	0x04, 0x37
        /*0002*/ 	.short	(.L_9 - .L_8)
.L_8:
        /*0004*/ 	.word	0x0000007c


	//----- nvinfo : EIATTR_KPARAM_INFO
	.align		4
.L_9:
        /*0008*/ 	.byte	0x04, 0x17
        /*000a*/ 	.short	(.L_11 - .L_10)
.L_10:
        /*000c*/ 	.word	0x00000000
        /*0010*/ 	.short	0x0002
        /*0012*/ 	.short	0x0010
        /*0014*/ 	.byte	0x00, 0xf0, 0x11, 0x00


	//----- nvinfo : EIATTR_KPARAM_INFO
	.align		4
.L_11:
        /*0018*/ 	.byte	0x04, 0x17
        /*001a*/ 	.short	(.L_13 - .L_12)
.L_12:
        /*001c*/ 	.word	0x00000000
        /*0020*/ 	.short	0x0001
        /*0022*/ 	.short	0x0008
        /*0024*/ 	.byte	0x00, 0xf4, 0x21, 0x00


	//----- nvinfo : EIATTR_KPARAM_INFO
	.align		4
.L_13:
        /*0028*/ 	.byte	0x04, 0x17
        /*002a*/ 	.short	(.L_15 - .L_14)
.L_14:
        /*002c*/ 	.word	0x00000000
        /*0030*/ 	.short	0x0000
        /*0032*/ 	.short	0x0000
        /*0034*/ 	.byte	0x00, 0xf4, 0x21, 0x00


	//----- nvinfo : EIATTR_SPARSE_MMA_MASK
	.align		4
.L_15:
        /*0038*/ 	.byte	0x03, 0x50
        /*003a*/ 	.short	0x0000


	//----- nvinfo : EIATTR_MAXREG_COUNT
	.align		4
        /*003c*/ 	.byte	0x03, 0x1b
        /*003e*/ 	.short	0x00ff


	//----- nvinfo : EIATTR_EXIT_INSTR_OFFSETS
	.align		4
        /*0040*/ 	.byte	0x04, 0x1c
        /*0042*/ 	.short	(.L_17 - .L_16)


	//   ....[0]....
.L_16:
        /*0044*/ 	.word	0x00000190


	//----- nvinfo : EIATTR_REQNTID
	.align		4
.L_17:
        /*0048*/ 	.byte	0x04, 0x10
        /*004a*/ 	.short	(.L_19 - .L_18)
.L_18:
        /*004c*/ 	.word	0x00000100
        /*0050*/ 	.word	0x00000001
        /*0054*/ 	.word	0x00000001


	//----- nvinfo : EIATTR_CBANK_PARAM_SIZE
	.align		4
.L_19:
        /*0058*/ 	.byte	0x03, 0x19
        /*005a*/ 	.short	0x0014


	//----- nvinfo : EIATTR_PARAM_CBANK
	.align		4
        /*005c*/ 	.byte	0x04, 0x0a
        /*005e*/ 	.short	(.L_21 - .L_20)
	.align		4
.L_20:
        /*0060*/ 	.word	index@(.nv.constant0.triton_poi_fused_convolution_relu_14)
        /*0064*/ 	.short	0x0210
        /*0066*/ 	.short	0x0014


	//----- nvinfo : EIATTR_SW_WAR
	.align		4
.L_21:
        /*0068*/ 	.byte	0x04, 0x36
        /*006a*/ 	.short	(.L_23 - .L_22)
.L_22:
        /*006c*/ 	.word	0x00000008
.L_23:


//--------------------- .nv.callgraph             --------------------------
	.section	.nv.callgraph,"",@"SHT_CUDA_CALLGRAPH"
	.align	4
	.sectionentsize	8
	.align		4
        /*0000*/ 	.word	0x00000000
	.align		4
        /*0004*/ 	.word	0xffffffff
	.align		4
        /*0008*/ 	.word	0x00000000
	.align		4
        /*000c*/ 	.word	0xfffffffe
	.align		4
        /*0010*/ 	.word	0x00000000
	.align		4
        /*0014*/ 	.word	0xfffffffd
	.align		4
        /*0018*/ 	.word	0x00000000
	.align		4
        /*001c*/ 	.word	0xfffffffc


//--------------------- .text.triton_poi_fused_convolution_relu_14 --------------------------
	.section	.text.triton_poi_fused_convolution_relu_14,"ax",@progbits
	.align	128
        .global         triton_poi_fused_convolution_relu_14
        .type           triton_poi_fused_convolution_relu_14,@function
        .size           triton_poi_fused_convolution_relu_14,(.L_x_1 - triton_poi_fused_convolution_relu_14)
        .other          triton_poi_fused_convolution_relu_14,@"STO_CUDA_ENTRY STV_DEFAULT"
triton_poi_fused_convolution_relu_14:
.text.triton_poi_fused_convolution_relu_14:
[----:B------:R-:W-:Y:S01]  /*0000*/  LDC R1, c[0x0][0x28] ;  /* 0x00000a00ff017b82 */ /* 0x000fe20000000800 */
[----:B------:R-:W1:Y:S07]  /*0010*/  S2R R0, SR_TID.X ;  /* 0x0000000000007919 */ /* 0x000e6e0000002100 */
[----:B------:R-:W2:Y:S01]  /*0020*/  LDC.64 R4, c[0x0][0x218] ;  /* 0x00008600ff047b82 */ /* 0x000ea20000000a00 */
[----:B------:R-:W-:Y:S01]  /*0030*/  ULDC.64 UR4, c[0x0][0x208] ;  /* 0x0000820000047ab9 */ /* 0x000fe20000000a00 */
[----:B------:R-:W3:Y:S06]  /*0040*/  S2R R7, SR_CTAID.X ;  /* 0x0000000000077919 */ /* 0x000eec0000002500 */
[----:B------:R-:W4:Y:S01]  /*0050*/  LDC.64 R2, c[0x0][0x210] ;  /* 0x00008400ff027b82 */ /* 0x000f220000000a00 */
[----:B-1----:R-:W-:Y:S01]  /*0060*/  IMAD.SHL.U32 R0, R0, 0x2, RZ ;  /* 0x0000000200007824 */ /* 0x002fe200078e00ff */
[----:B---3--:R-:W-:-:S04]  /*0070*/  SHF.R.S32.HI R6, RZ, 0x16, R7 ;  /* 0x00000016ff067819 */ /* 0x008fc80000011407 */
[----:B------:R-:W-:-:S05]  /*0080*/  LOP3.LUT R0, R0, 0x1fe, RZ, 0xc0, !PT ;  /* 0x000001fe00007812 */ /* 0x000fca00078ec0ff */
[----:B------:R-:W-:Y:S01]  /*0090*/  IMAD R7, R7, 0x200, R0 ;  /* 0x0000020007077824 */ /* 0x000fe200078e0200 */
[----:B------:R-:W-:-:S03]  /*00a0*/  SGXT R0, R6, 0x1 ;  /* 0x000000010600781a */ /* 0x000fc60000000200 */
[----:B----4-:R-:W-:Y:S01]  /*00b0*/  IMAD.WIDE R2, R7, 0x4, R2 ;  /* 0x0000000407027825 */ /* 0x010fe200078e0202 */
[----:B------:R-:W-:-:S04]  /*00c0*/  LEA.HI R0, R0, R7, RZ, 0x8 ;  /* 0x0000000700007211 */ /* 0x000fc800078f40ff */
[----:B------:R-:W-:-:S05]  /*00d0*/  LOP3.LUT R0, R0, 0xffffff00, RZ, 0xc0, !PT ;  /* 0xffffff0000007812 */ /* 0x000fca00078ec0ff */
[----:B------:R-:W-:Y:S02]  /*00e0*/  IMAD.IADD R9, R7, 0x1, -R0 ;  /* 0x0000000107097824 */ /* 0x000fe400078e0a00 */
[----:B------:R-:W3:Y:S02]  /*00f0*/  LDG.E.64 R6, desc[UR4][R2.64] ;  /* 0x0000000402067981 */ /* 0x000ee4000c1e1b00 */
[----:B--2---:R-:W-:-:S06]  /*0100*/  IMAD.WIDE R4, R9, 0x4, R4 ;  /* 0x0000000409047825 */ /* 0x004fcc00078e0204 */
[----:B------:R-:W3:Y:S02]  /*0110*/  LDG.E.EL.64 R4, desc[UR4][R4.64] ;  /* 0x0000000404047981 */ /* 0x000ee4000c2e1b00 */
[C---:B---3--:R-:W-:Y:S01]  /*0120*/  FSETP.GEU.AND P0, PT, R6.reuse, -R4, PT ;  /* 0x800000040600720b */ /* 0x048fe20003f0e000 */
[----:B------:R-:W-:Y:S01]  /*0130*/  FADD R6, R6, R4 ;  /* 0x0000000406067221 */ /* 0x000fe20000000000 */
[C---:B------:R-:W-:Y:S01]  /*0140*/  FADD R0, R7.reuse, R5 ;  /* 0x0000000507007221 */ /* 0x040fe20000000000 */
[----:B------:R-:W-:-:S03]  /*0150*/  FSETP.GEU.AND P1, PT, R7, -R5, PT ;  /* 0x800000050700720b */ /* 0x000fc60003f2e000 */
[----:B------:R-:W-:Y:S02]  /*0160*/  FSEL R6, R6, RZ, P0 ;  /* 0x000000ff06067208 */ /* 0x000fe40000000000 */
[----:B------:R-:W-:-:S05]  /*0170*/  FSEL R7, R0, RZ, P1 ;  /* 0x000000ff00077208 */ /* 0x000fca0000800000 */
[----:B------:R-:W-:Y:S01]  /*0180*/  STG.E.64 desc[UR4][R2.64], R6 ;  /* 0x0000000602007986 */ /* 0x000fe2000c101b04 */
[----:B------:R-:W-:Y:S05]  /*0190*/  EXIT ;  /* 0x000000000000794d */ /* 0x000fea0003800000 */
.L_x_0:
[----:B------:R-:W-:-:S00]  /*01a0*/  BRA `(.L_x_0) ;  /* 0xfffffffc00fc7947 */ /* 0x000fc0000383ffff */
[----:B------:R-:W-:-:S00]  /*01b0*/  NOP ;  /* 0x0000000000007918 */ /* 0x000fc00000000000 */
        /* <DEDUP_REMOVED lines=12> */
.L_x_1:


//--------------------- .nv.constant0.triton_poi_fused_convolution_relu_14 --------------------------
	.section	.nv.constant0.triton_poi_fused_convolution_relu_14,"a",@progbits
	.sectionflags	@""
	.align	4
.nv.constant0.triton_poi_fused_convolution_relu_14:
	.zero		548
